//
// Generated by NVIDIA NVVM Compiler
//
// Compiler Build ID: CL-36424714
// Cuda compilation tools, release 13.0, V13.0.88
// Based on NVVM 20.0.0
//

.version 9.0
.target sm_100
.address_size 64

	// .globl	_Z13gpu_mergesortPdS_lllP4dim3S1_

.visible .entry _Z13gpu_mergesortPdS_lllP4dim3S1_(
	.param .u64 .ptr .align 1 _Z13gpu_mergesortPdS_lllP4dim3S1__param_0,
	.param .u64 .ptr .align 1 _Z13gpu_mergesortPdS_lllP4dim3S1__param_1,
	.param .u64 _Z13gpu_mergesortPdS_lllP4dim3S1__param_2,
	.param .u64 _Z13gpu_mergesortPdS_lllP4dim3S1__param_3,
	.param .u64 _Z13gpu_mergesortPdS_lllP4dim3S1__param_4,
	.param .u64 .ptr .align 1 _Z13gpu_mergesortPdS_lllP4dim3S1__param_5,
	.param .u64 .ptr .align 1 _Z13gpu_mergesortPdS_lllP4dim3S1__param_6
)
{
	.reg .pred 	%p<12>;
	.reg .b32 	%r<19>;
	.reg .b64 	%rd<54>;
	.reg .b64 	%fd<9>;

	ld.param.u64 	%rd25, [_Z13gpu_mergesortPdS_lllP4dim3S1__param_0];
	ld.param.u64 	%rd21, [_Z13gpu_mergesortPdS_lllP4dim3S1__param_1];
	ld.param.u64 	%rd26, [_Z13gpu_mergesortPdS_lllP4dim3S1__param_2];
	ld.param.u64 	%rd23, [_Z13gpu_mergesortPdS_lllP4dim3S1__param_3];
	ld.param.u64 	%rd24, [_Z13gpu_mergesortPdS_lllP4dim3S1__param_4];
	ld.param.u64 	%rd27, [_Z13gpu_mergesortPdS_lllP4dim3S1__param_5];
	ld.param.u64 	%rd28, [_Z13gpu_mergesortPdS_lllP4dim3S1__param_6];
	cvta.to.global.u64 	%rd1, %rd25;
	cvta.to.global.u64 	%rd29, %rd28;
	cvta.to.global.u64 	%rd30, %rd27;
	mov.u32 	%r1, %tid.x;
	mov.u32 	%r2, %tid.y;
	ld.global.u32 	%r3, [%rd30];
	mov.u32 	%r4, %tid.z;
	ld.global.u32 	%r5, [%rd30+4];
	mul.lo.s32 	%r6, %r5, %r3;
	mov.u32 	%r7, %ctaid.x;
	ld.global.u32 	%r8, [%rd30+8];
	mul.lo.s32 	%r9, %r6, %r8;
	mov.u32 	%r10, %ctaid.y;
	ld.global.u32 	%r11, [%rd29+8];
	mov.u32 	%r12, %ctaid.z;
	ld.global.u32 	%r13, [%rd29+4];
	mad.lo.s32 	%r14, %r13, %r12, %r10;
	mad.lo.s32 	%r15, %r14, %r11, %r7;
	mad.lo.s32 	%r16, %r3, %r2, %r1;
	mad.lo.s32 	%r17, %r6, %r4, %r16;
	mad.lo.s32 	%r18, %r9, %r15, %r17;
	cvt.u64.u32 	%rd31, %r18;
	mul.lo.s64 	%rd32, %rd24, %rd23;
	mul.lo.s64 	%rd49, %rd32, %rd31;
	setp.lt.s64 	%p1, %rd24, 1;
	setp.ge.s64 	%p2, %rd49, %rd26;
	or.pred  	%p3, %p1, %p2;
	@%p3 bra 	$L__BB0_13;
	cvta.to.global.u64 	%rd3, %rd21;
	mov.b64 	%rd46, 0;
$L__BB0_2:
	add.s64 	%rd6, %rd49, %rd23;
	min.s64 	%rd7, %rd6, %rd26;
	setp.ge.s64 	%p4, %rd49, %rd7;
	@%p4 bra 	$L__BB0_12;
	shr.s64 	%rd35, %rd23, 1;
	add.s64 	%rd36, %rd49, %rd35;
	min.s64 	%rd8, %rd36, %rd26;
	shl.b64 	%rd37, %rd49, 3;
	add.s64 	%rd48, %rd3, %rd37;
	mov.u64 	%rd50, %rd8;
	mov.u64 	%rd51, %rd49;
$L__BB0_4:
	setp.lt.s64 	%p5, %rd51, %rd8;
	@%p5 bra 	$L__BB0_7;
	shl.b64 	%rd38, %rd50, 3;
	add.s64 	%rd39, %rd1, %rd38;
	ld.global.f64 	%fd8, [%rd39];
$L__BB0_6:
	st.global.f64 	[%rd48], %fd8;
	add.s64 	%rd50, %rd50, 1;
	bra.uni 	$L__BB0_11;
$L__BB0_7:
	setp.lt.s64 	%p6, %rd50, %rd7;
	@%p6 bra 	$L__BB0_9;
	shl.b64 	%rd40, %rd51, 3;
	add.s64 	%rd41, %rd1, %rd40;
	ld.global.f64 	%fd7, [%rd41];
	bra.uni 	$L__BB0_10;
$L__BB0_9:
	shl.b64 	%rd42, %rd51, 3;
	add.s64 	%rd43, %rd1, %rd42;
	ld.global.f64 	%fd7, [%rd43];
	shl.b64 	%rd44, %rd50, 3;
	add.s64 	%rd45, %rd1, %rd44;
	ld.global.f64 	%fd8, [%rd45];
	setp.geu.f64 	%p7, %fd7, %fd8;
	@%p7 bra 	$L__BB0_6;
$L__BB0_10:
	st.global.f64 	[%rd48], %fd7;
	add.s64 	%rd51, %rd51, 1;
$L__BB0_11:
	add.s64 	%rd49, %rd49, 1;
	add.s64 	%rd48, %rd48, 8;
	setp.lt.s64 	%p8, %rd49, %rd7;
	@%p8 bra 	$L__BB0_4;
$L__BB0_12:
	add.s64 	%rd46, %rd46, 1;
	setp.lt.s64 	%p9, %rd46, %rd24;
	setp.lt.s64 	%p10, %rd6, %rd26;
	and.pred  	%p11, %p9, %p10;
	mov.u64 	%rd49, %rd6;
	@%p11 bra 	$L__BB0_2;
$L__BB0_13:
	ret;

}


// ===== COMPILED SASS (sm_100) =====

	.target	sm_100

	.elftype	@"ET_EXEC"


//--------------------- .note.nv.tkinfo           --------------------------
	.section	.note.nv.tkinfo,"",@"SHT_NOTE"
	.sectionflags	@"SHF_NOTE_NV_TKINFO"
	.tkinfo
        /*0018*/ 	.word	0x00000002
        /*0030*/ 	.string	""
        /*0030*/ 	.string	"ptxas"
        /*0030*/ 	.string	"Cuda compilation tools, release 13.0, V13.0.88"
        /*0030*/ 	.string	"Build cuda_13.0.r13.0/compiler.36424714_0"
        /*0030*/ 	.string	"-arch sm_100 -m 64 "



//--------------------- .note.nv.cuinfo           --------------------------
	.section	.note.nv.cuinfo,"",@"SHT_NOTE"
	.sectionflags	@"SHF_NOTE_NV_CUINFO"
        /*0018*/ 	.short	0x0002
        /*001a*/ 	.short	0x0064
        /*001c*/ 	.short	0x0082
	.zero		2


//--------------------- .nv.info                  --------------------------
	.section	.nv.info,"",@"SHT_CUDA_INFO"
	.align	4


	//----- nvinfo : EIATTR_REGCOUNT
	.align		4
        /*0000*/ 	.byte	0x04, 0x2f
        /*0002*/ 	.short	(.L_1 - .L_0)
	.align		4
.L_0:
        /*0004*/ 	.word	index@(_Z13gpu_mergesortPdS_lllP4dim3S1_)
        /*0008*/ 	.word	0x00000017


	//----- nvinfo : EIATTR_FRAME_SIZE
	.align		4
.L_1:
        /*000c*/ 	.byte	0x04, 0x11
        /*000e*/ 	.short	(.L_3 - .L_2)
	.align		4
.L_2:
        /*0010*/ 	.word	index@(_Z13gpu_mergesortPdS_lllP4dim3S1_)
        /*0014*/ 	.word	0x00000000


	//----- nvinfo : EIATTR_MIN_STACK_SIZE
	.align		4
.L_3:
        /*0018*/ 	.byte	0x04, 0x12
        /*001a*/ 	.short	(.L_5 - .L_4)
	.align		4
.L_4:
        /*001c*/ 	.word	index@(_Z13gpu_mergesortPdS_lllP4dim3S1_)
        /*0020*/ 	.word	0x00000000
.L_5:


//--------------------- .nv.compat                --------------------------
	.section	.nv.compat,"",@"SHT_CUDA_COMPAT_INFO"
	.align	4
        /*0000*/ 	.byte	0x02, 0x09, 0x00, 0x00, 0x02, 0x02, 0x01, 0x00, 0x02, 0x05, 0x05, 0x00, 0x03, 0x07, 0x01, 0x01
        /*0010*/ 	.byte	0x02, 0x03, 0x00, 0x00, 0x02, 0x06, 0x01, 0x00, 0x04, 0x0b, 0x08, 0x00, 0x01, 0x00, 0x00, 0x00
        /*0020*/ 	.byte	0x00, 0x00, 0x00, 0x00


//--------------------- .nv.info._Z13gpu_mergesortPdS_lllP4dim3S1_ --------------------------
	.section	.nv.info._Z13gpu_mergesortPdS_lllP4dim3S1_,"",@"SHT_CUDA_INFO"
	.sectionflags	@""
	.align	4


	//----- nvinfo : EIATTR_CUDA_API_VERSION
	.align		4
        /*0000*/ 	.byte	0x04, 0x37
        /*0002*/ 	.short	(.L_7 - .L_6)
.L_6:
        /*0004*/ 	.word	0x00000082


	//----- nvinfo : EIATTR_KPARAM_INFO
	.align		4
.L_7:
        /*0008*/ 	.byte	0x04, 0x17
        /*000a*/ 	.short	(.L_9 - .L_8)
.L_8:
        /*000c*/ 	.word	0x00000000
        /*0010*/ 	.short	0x0006
        /*0012*/ 	.short	0x0030
        /*0014*/ 	.byte	0x00, 0xf5, 0x21, 0x00


	//----- nvinfo : EIATTR_KPARAM_INFO
	.align		4
.L_9:
        /*0018*/ 	.byte	0x04, 0x17
        /*001a*/ 	.short	(.L_11 - .L_10)
.L_10:
        /*001c*/ 	.word	0x00000000
        /*0020*/ 	.short	0x0005
        /*0022*/ 	.short	0x0028
        /*0024*/ 	.byte	0x00, 0xf5, 0x21, 0x00


	//----- nvinfo : EIATTR_KPARAM_INFO
	.align		4
.L_11:
        /*0028*/ 	.byte	0x04, 0x17
        /*002a*/ 	.short	(.L_13 - .L_12)
.L_12:
        /*002c*/ 	.word	0x00000000
        /*0030*/ 	.short	0x0004
        /*0032*/ 	.short	0x0020
        /*0034*/ 	.byte	0x00, 0xf0, 0x21, 0x00


	//----- nvinfo : EIATTR_KPARAM_INFO
	.align		4
.L_13:
        /*0038*/ 	.byte	0x04, 0x17
        /*003a*/ 	.short	(.L_15 - .L_14)
.L_14:
        /*003c*/ 	.word	0x00000000
        /*0040*/ 	.short	0x0003
        /*0042*/ 	.short	0x0018
        /*0044*/ 	.byte	0x00, 0xf0, 0x21, 0x00


	//----- nvinfo : EIATTR_KPARAM_INFO
	.align		4
.L_15:
        /*0048*/ 	.byte	0x04, 0x17
        /*004a*/ 	.short	(.L_17 - .L_16)
.L_16:
        /*004c*/ 	.word	0x00000000
        /*0050*/ 	.short	0x0002
        /*0052*/ 	.short	0x0010
        /*0054*/ 	.byte	0x00, 0xf0, 0x21, 0x00


	//----- nvinfo : EIATTR_KPARAM_INFO
	.align		4
.L_17:
        /*0058*/ 	.byte	0x04, 0x17
        /*005a*/ 	.short	(.L_19 - .L_18)
.L_18:
        /*005c*/ 	.word	0x00000000
        /*0060*/ 	.short	0x0001
        /*0062*/ 	.short	0x0008
        /*0064*/ 	.byte	0x00, 0xf5, 0x21, 0x00


	//----- nvinfo : EIATTR_KPARAM_INFO
	.align		4
.L_19:
        /*0068*/ 	.byte	0x04, 0x17
        /*006a*/ 	.short	(.L_21 - .L_20)
.L_20:
        /*006c*/ 	.word	0x00000000
        /*0070*/ 	.short	0x0000
        /*0072*/ 	.short	0x0000
        /*0074*/ 	.byte	0x00, 0xf5, 0x21, 0x00


	//----- nvinfo : EIATTR_SPARSE_MMA_MASK
	.align		4
.L_21:
        /*0078*/ 	.byte	0x03, 0x50
        /*007a*/ 	.short	0x0000


	//----- nvinfo : EIATTR_MAXREG_COUNT
	.align		4
        /*007c*/ 	.byte	0x03, 0x1b
        /*007e*/ 	.short	0x00ff


	//----- nvinfo : EIATTR_MERCURY_ISA_VERSION
	.align		4
        /*0080*/ 	.byte	0x03, 0x5f
        /*0082*/ 	.short	0x0101


	//----- nvinfo : EIATTR_VRC_CTA_INIT_COUNT
	.align		4
        /*0084*/ 	.byte	0x02, 0x4a
	.zero		1
	.zero		1


	//----- nvinfo : EIATTR_EXIT_INSTR_OFFSETS
	.align		4
        /*0088*/ 	.byte	0x04, 0x1c
        /*008a*/ 	.short	(.L_23 - .L_22)


	//   ....[0]....
.L_22:
        /*008c*/ 	.word	0x00000230


	//   ....[1]....
        /*0090*/ 	.word	0x00000780


	//----- nvinfo : EIATTR_CRS_STACK_SIZE
	.align		4
.L_23:
        /*0094*/ 	.byte	0x04, 0x1e
        /*0096*/ 	.short	(.L_25 - .L_24)
.L_24:
        /*0098*/ 	.word	0x00000000


	//----- nvinfo : EIATTR_CBANK_PARAM_SIZE
	.align		4
.L_25:
        /*009c*/ 	.byte	0x03, 0x19
        /*009e*/ 	.short	0x0038


	//----- nvinfo : EIATTR_PARAM_CBANK
	.align		4
        /*00a0*/ 	.byte	0x04, 0x0a
        /*00a2*/ 	.short	(.L_27 - .L_26)
	.align		4
.L_26:
        /*00a4*/ 	.word	index@(.nv.constant0._Z13gpu_mergesortPdS_lllP4dim3S1_)
        /*00a8*/ 	.short	0x0380
        /*00aa*/ 	.short	0x0038


	//----- nvinfo : EIATTR_SW_WAR
	.align		4
.L_27:
        /*00ac*/ 	.byte	0x04, 0x36
        /*00ae*/ 	.short	(.L_29 - .L_28)
.L_28:
        /*00b0*/ 	.word	0x00000008
.L_29:


//--------------------- .nv.callgraph             --------------------------
	.section	.nv.callgraph,"",@"SHT_CUDA_CALLGRAPH"
	.align	4
	.sectionentsize	8
	.align		4
        /*0000*/ 	.word	0x00000000
	.align		4
        /*0004*/ 	.word	0xffffffff
	.align		4
        /*0008*/ 	.word	0x00000000
	.align		4
        /*000c*/ 	.word	0xfffffffe
	.align		4
        /*0010*/ 	.word	0x00000000
	.align		4
        /*0014*/ 	.word	0xfffffffd
	.align		4
        /*0018*/ 	.word	0x00000000
	.align		4
        /*001c*/ 	.word	0xfffffffc


//--------------------- .text._Z13gpu_mergesortPdS_lllP4dim3S1_ --------------------------
	.section	.text._Z13gpu_mergesortPdS_lllP4dim3S1_,"ax",@progbits
	.align	128
        .global         _Z13gpu_mergesortPdS_lllP4dim3S1_
        .type           _Z13gpu_mergesortPdS_lllP4dim3S1_,@function
        .size           _Z13gpu_mergesortPdS_lllP4dim3S1_,(.L_x_12 - _Z13gpu_mergesortPdS_lllP4dim3S1_)
        .other          _Z13gpu_mergesortPdS_lllP4dim3S1_,@"STO_CUDA_ENTRY STV_DEFAULT"
_Z13gpu_mergesortPdS_lllP4dim3S1_:
.text._Z13gpu_mergesortPdS_lllP4dim3S1_:
[----:B------:R-:W-:Y:S08]  /*0000*/  LDC R1, c[0x0][0x37c] ;  /* 0x0000df00ff017b82 */ /* 0x000ff00000000800 */
[----:B------:R-:W0:Y:S01]  /*0010*/  LDC.64 R4, c[0x0][0x3a8] ;  /* 0x0000ea00ff047b82 */ /* 0x000e220000000a00 */
[----:B------:R-:W0:Y:S07]  /*0020*/  LDCU.64 UR4, c[0x0][0x358] ;  /* 0x00006b00ff0477ac */ /* 0x000e2e0008000a00 */
[----:B------:R-:W1:Y:S01]  /*0030*/  LDC.64 R6, c[0x0][0x3b0] ;  /* 0x0000ec00ff067b82 */ /* 0x000e620000000a00 */
[----:B------:R-:W2:Y:S01]  /*0040*/  S2R R13, SR_TID.X ;  /* 0x00000000000d7919 */ /* 0x000ea20000002100 */
[----:B------:R-:W3:Y:S01]  /*0050*/  LDCU.128 UR8, c[0x0][0x390] ;  /* 0x00007200ff0877ac */ /* 0x000ee20008000c00 */
[----:B------:R-:W2:Y:S05]  /*0060*/  S2R R12, SR_TID.Y ;  /* 0x00000000000c7919 */ /* 0x000eaa0000002200 */
[----:B------:R-:W4:Y:S01]  /*0070*/  LDC.64 R2, c[0x0][0x3a0] ;  /* 0x0000e800ff027b82 */ /* 0x000f220000000a00 */
[----:B0-----:R-:W2:Y:S04]  /*0080*/  LDG.E R0, desc[UR4][R4.64] ;  /* 0x0000000404007981 */ /* 0x001ea8000c1e1900 */
[----:B------:R-:W5:Y:S04]  /*0090*/  LDG.E R9, desc[UR4][R4.64+0x4] ;  /* 0x0000040404097981 */ /* 0x000f68000c1e1900 */
[----:B-1----:R-:W5:Y:S04]  /*00a0*/  LDG.E R11, desc[UR4][R6.64+0x4] ;  /* 0x00000404060b7981 */ /* 0x002f68000c1e1900 */
[----:B------:R3:W5:Y:S04]  /*00b0*/  LDG.E R8, desc[UR4][R4.64+0x8] ;  /* 0x0000080404087981 */ /* 0x000768000c1e1900 */
[----:B------:R0:W5:Y:S01]  /*00c0*/  LDG.E R10, desc[UR4][R6.64+0x8] ;  /* 0x00000804060a7981 */ /* 0x000162000c1e1900 */
[----:B------:R-:W1:Y:S01]  /*00d0*/  S2UR UR7, SR_CTAID.Y ;  /* 0x00000000000779c3 */ /* 0x000e620000002600 */
[C---:B----4-:R-:W-:Y:S01]  /*00e0*/  ISETP.LT.U32.AND P0, PT, R2.reuse, 0x1, PT ;  /* 0x000000010200780c */ /* 0x050fe20003f01070 */
[----:B------:R-:W1:Y:S01]  /*00f0*/  S2R R16, SR_CTAID.Z ;  /* 0x0000000000107919 */ /* 0x000e620000002700 */
[----:B---3--:R-:W-:Y:S01]  /*0100*/  IMAD.WIDE.U32 R4, R2, UR10, RZ ;  /* 0x0000000a02047c25 */ /* 0x008fe2000f8e00ff */
[----:B------:R-:W3:Y:S04]  /*0110*/  S2R R14, SR_TID.Z ;  /* 0x00000000000e7919 */ /* 0x000ee80000002300 */
[----:B------:R-:W4:Y:S01]  /*0120*/  S2UR UR6, SR_CTAID.X ;  /* 0x00000000000679c3 */ /* 0x000f220000002500 */
[----:B0-----:R-:W-:-:S04]  /*0130*/  IMAD R7, R3, UR10, RZ ;  /* 0x0000000a03077c24 */ /* 0x001fc8000f8e02ff */
[----:B------:R-:W-:Y:S02]  /*0140*/  IMAD R7, R2, UR11, R7 ;  /* 0x0000000b02077c24 */ /* 0x000fe4000f8e0207 */
[C---:B--2---:R-:W-:Y:S02]  /*0150*/  IMAD R12, R0.reuse, R12, R13 ;  /* 0x0000000c000c7224 */ /* 0x044fe400078e020d */
[----:B-----5:R-:W-:Y:S02]  /*0160*/  IMAD R9, R0, R9, RZ ;  /* 0x0000000900097224 */ /* 0x020fe400078e02ff */
[----:B------:R-:W-:Y:S02]  /*0170*/  IMAD.IADD R0, R5, 0x1, R7 ;  /* 0x0000000105007824 */ /* 0x000fe400078e0207 */
[----:B-1----:R-:W-:Y:S02]  /*0180*/  IMAD R11, R11, R16, UR7 ;  /* 0x000000070b0b7e24 */ /* 0x002fe4000f8e0210 */
[----:B---3--:R-:W-:-:S02]  /*0190*/  IMAD R12, R9, R14, R12 ;  /* 0x0000000e090c7224 */ /* 0x008fc400078e020c */
[----:B------:R-:W-:Y:S02]  /*01a0*/  IMAD R8, R9, R8, RZ ;  /* 0x0000000809087224 */ /* 0x000fe400078e02ff */
[----:B----4-:R-:W-:-:S04]  /*01b0*/  IMAD R11, R10, R11, UR6 ;  /* 0x000000060a0b7e24 */ /* 0x010fc8000f8e020b */
[----:B------:R-:W-:-:S04]  /*01c0*/  IMAD R11, R8, R11, R12 ;  /* 0x0000000b080b7224 */ /* 0x000fc800078e020c */
[----:B------:R-:W-:-:S04]  /*01d0*/  IMAD.WIDE.U32 R4, R4, R11, RZ ;  /* 0x0000000b04047225 */ /* 0x000fc800078e00ff */
[----:B------:R-:W-:Y:S01]  /*01e0*/  IMAD R11, R0, R11, RZ ;  /* 0x0000000b000b7224 */ /* 0x000fe200078e02ff */
[----:B------:R-:W-:-:S03]  /*01f0*/  ISETP.GE.U32.AND P1, PT, R4, UR8, PT ;  /* 0x0000000804007c0c */ /* 0x000fc6000bf26070 */
[----:B------:R-:W-:-:S05]  /*0200*/  IMAD.IADD R10, R5, 0x1, R11 ;  /* 0x00000001050a7824 */ /* 0x000fca00078e020b */
[----:B------:R-:W-:-:S04]  /*0210*/  ISETP.GE.AND.EX P1, PT, R10, UR9, PT, P1 ;  /* 0x000000090a007c0c */ /* 0x000fc8000bf26310 */
[----:B------:R-:W-:-:S13]  /*0220*/  ISETP.LT.OR.EX P0, PT, R3, RZ, P1, P0 ;  /* 0x000000ff0300720c */ /* 0x000fda0000f01700 */
[----:B------:R-:W-:Y:S05]  /*0230*/  @P0 EXIT ;  /* 0x000000000000094d */ /* 0x000fea0003800000 */
[----:B------:R-:W-:Y:S01]  /*0240*/  IMAD.MOV.U32 R19, RZ, RZ, R4 ;  /* 0x000000ffff137224 */ /* 0x000fe200078e0004 */
[----:B------:R-:W0:Y:S01]  /*0250*/  LDCU.64 UR8, c[0x0][0x380] ;  /* 0x00007000ff0877ac */ /* 0x000e220008000a00 */
[----:B------:R-:W-:Y:S02]  /*0260*/  IMAD.MOV.U32 R20, RZ, RZ, RZ ;  /* 0x000000ffff147224 */ /* 0x000fe400078e00ff */
[----:B------:R-:W-:-:S07]  /*0270*/  IMAD.MOV.U32 R18, RZ, RZ, RZ ;  /* 0x000000ffff127224 */ /* 0x000fce00078e00ff */
.L_x_10:
[----:B------:R-:W1:Y:S01]  /*0280*/  LDC.64 R2, c[0x0][0x398] ;  /* 0x0000e600ff027b82 */ /* 0x000e620000000a00 */
[----:B------:R-:W-:Y:S07]  /*0290*/  BSSY.RECONVERGENT B0, `(.L_x_0) ;  /* 0x0000043000007945 */ /* 0x000fee0003800200 */
[----:B------:R-:W2:Y:S01]  /*02a0*/  LDC.64 R4, c[0x0][0x390] ;  /* 0x0000e400ff047b82 */ /* 0x000ea20000000a00 */
[----:B-1----:R-:W-:-:S05]  /*02b0*/  IADD3 R11, P1, PT, R19, R2, RZ ;  /* 0x00000002130b7210 */ /* 0x002fca0007f3e0ff */
[----:B------:R-:W-:Y:S01]  /*02c0*/  IMAD.X R8, R10, 0x1, R3, P1 ;  /* 0x000000010a087824 */ /* 0x000fe200008e0603 */
[----:B--2---:R-:W-:-:S04]  /*02d0*/  ISETP.LT.U32.AND P0, PT, R11, R4, PT ;  /* 0x000000040b00720c */ /* 0x004fc80003f01070 */
[----:B------:R-:W-:-:S04]  /*02e0*/  ISETP.LT.AND.EX P0, PT, R8, R5, PT, P0 ;  /* 0x000000050800720c */ /* 0x000fc80003f01300 */
[----:B------:R-:W-:Y:S02]  /*02f0*/  SEL R6, R11, R4, P0 ;  /* 0x000000040b067207 */ /* 0x000fe40000000000 */
[----:B------:R-:W-:Y:S02]  /*0300*/  SEL R9, R8, R5, P0 ;  /* 0x0000000508097207 */ /* 0x000fe40000000000 */
[----:B------:R-:W-:-:S04]  /*0310*/  ISETP.GE.U32.AND P0, PT, R19, R6, PT ;  /* 0x000000061300720c */ /* 0x000fc80003f06070 */
[----:B------:R-:W-:-:S13]  /*0320*/  ISETP.GE.AND.EX P0, PT, R10, R9, PT, P0 ;  /* 0x000000090a00720c */ /* 0x000fda0003f06300 */
[----:B------:R-:W-:Y:S05]  /*0330*/  @P0 BRA `(.L_x_1) ;  /* 0x0000000000e00947 */ /* 0x000fea0003800000 */
[--C-:B------:R-:W-:Y:S01]  /*0340*/  SHF.R.S64 R0, R2, 0x1, R3.reuse ;  /* 0x0000000102007819 */ /* 0x100fe20000001003 */
[----:B------:R-:W1:Y:S01]  /*0350*/  LDCU.64 UR6, c[0x0][0x388] ;  /* 0x00007100ff0677ac */ /* 0x000e620008000a00 */
[----:B------:R-:W-:Y:S01]  /*0360*/  SHF.R.S32.HI R7, RZ, 0x1, R3 ;  /* 0x00000001ff077819 */ /* 0x000fe20000011403 */
[----:B------:R-:W-:Y:S01]  /*0370*/  IMAD.MOV.U32 R2, RZ, RZ, R10 ;  /* 0x000000ffff027224 */ /* 0x000fe200078e000a */
[----:B------:R-:W-:-:S05]  /*0380*/  IADD3 R3, P0, PT, R0, R19, RZ ;  /* 0x0000001300037210 */ /* 0x000fca0007f1e0ff */
[----:B------:R-:W-:Y:S01]  /*0390*/  IMAD.X R0, R7, 0x1, R10, P0 ;  /* 0x0000000107007824 */ /* 0x000fe200000e060a */
[----:B------:R-:W-:-:S04]  /*03a0*/  ISETP.LT.U32.AND P0, PT, R3, R4, PT ;  /* 0x000000040300720c */ /* 0x000fc80003f01070 */
[----:B------:R-:W-:-:S04]  /*03b0*/  ISETP.LT.AND.EX P0, PT, R0, R5, PT, P0 ;  /* 0x000000050000720c */ /* 0x000fc80003f01300 */
[----:B------:R-:W-:Y:S02]  /*03c0*/  SEL R4, R3, R4, P0 ;  /* 0x0000000403047207 */ /* 0x000fe40000000000 */
[----:B------:R-:W-:Y:S01]  /*03d0*/  SEL R7, R0, R5, P0 ;  /* 0x0000000500077207 */ /* 0x000fe20000000000 */
[----:B------:R-:W-:Y:S01]  /*03e0*/  IMAD.MOV.U32 R5, RZ, RZ, R19 ;  /* 0x000000ffff057224 */ /* 0x000fe200078e0013 */
[C---:B-1----:R-:W-:Y:S01]  /*03f0*/  LEA R12, P1, R19.reuse, UR6, 0x3 ;  /* 0x00000006130c7c11 */ /* 0x042fe2000f8218ff */
[----:B------:R-:W-:Y:S02]  /*0400*/  IMAD.MOV.U32 R3, RZ, RZ, R4 ;  /* 0x000000ffff037224 */ /* 0x000fe400078e0004 */
[----:B------:R-:W-:Y:S01]  /*0410*/  IMAD.MOV.U32 R0, RZ, RZ, R7 ;  /* 0x000000ffff007224 */ /* 0x000fe200078e0007 */
[----:B------:R-:W-:-:S09]  /*0420*/  LEA.HI.X R13, R19, UR7, R10, 0x3, P1 ;  /* 0x00000007130d7c11 */ /* 0x000fd200088f1c0a */
.L_x_9:
[----:B------:R-:W-:Y:S01]  /*0430*/  ISETP.GE.U32.AND P0, PT, R5, R4, PT ;  /* 0x000000040500720c */ /* 0x000fe20003f06070 */
[----:B------:R-:W-:Y:S03]  /*0440*/  BSSY.RECONVERGENT B1, `(.L_x_2) ;  /* 0x0000020000017945 */ /* 0x000fe60003800200 */
[----:B------:R-:W-:-:S13]  /*0450*/  ISETP.GE.AND.EX P0, PT, R2, R7, PT, P0 ;  /* 0x000000070200720c */ /* 0x000fda0003f06300 */
[----:B------:R-:W-:Y:S05]  /*0460*/  @!P0 BRA `(.L_x_3) ;  /* 0x0000000000108947 */ /* 0x000fea0003800000 */
[----:B0-----:R-:W-:-:S04]  /*0470*/  LEA R16, P0, R3, UR8, 0x3 ;  /* 0x0000000803107c11 */ /* 0x001fc8000f8018ff */
[----:B------:R-:W-:-:S06]  /*0480*/  LEA.HI.X R17, R3, UR9, R0, 0x3, P0 ;  /* 0x0000000903117c11 */ /* 0x000fcc00080f1c00 */
[----:B------:R-:W5:Y:S01]  /*0490*/  LDG.E.64 R16, desc[UR4][R16.64] ;  /* 0x0000000410107981 */ /* 0x000f62000c1e1b00 */
[----:B------:R-:W-:Y:S05]  /*04a0*/  BRA `(.L_x_4) ;  /* 0x0000000000587947 */ /* 0x000fea0003800000 */
.L_x_3:
[----:B------:R-:W-:Y:S01]  /*04b0*/  ISETP.GE.U32.AND P0, PT, R3, R6, PT ;  /* 0x000000060300720c */ /* 0x000fe20003f06070 */
[----:B------:R-:W-:Y:S03]  /*04c0*/  BSSY.RELIABLE B2, `(.L_x_5) ;  /* 0x0000010000027945 */ /* 0x000fe60003800100 */
[----:B------:R-:W-:-:S13]  /*04d0*/  ISETP.GE.AND.EX P0, PT, R0, R9, PT, P0 ;  /* 0x000000090000720c */ /* 0x000fda0003f06300 */
[----:B------:R-:W-:Y:S05]  /*04e0*/  @!P0 BRA `(.L_x_6) ;  /* 0x0000000000108947 */ /* 0x000fea0003800000 */
[----:B0-----:R-:W-:-:S04]  /*04f0*/  LEA R14, P0, R5, UR8, 0x3 ;  /* 0x00000008050e7c11 */ /* 0x001fc8000f8018ff */
[----:B------:R-:W-:-:S06]  /*0500*/  LEA.HI.X R15, R5, UR9, R2, 0x3, P0 ;  /* 0x00000009050f7c11 */ /* 0x000fcc00080f1c02 */
[----:B------:R-:W5:Y:S01]  /*0510*/  LDG.E.64 R14, desc[UR4][R14.64] ;  /* 0x000000040e0e7981 */ /* 0x000f62000c1e1b00 */
[----:B------:R-:W-:Y:S05]  /*0520*/  BRA `(.L_x_7) ;  /* 0x0000000000247947 */ /* 0x000fea0003800000 */
.L_x_6:
[----:B0-----:R-:W-:Y:S02]  /*0530*/  LEA R14, P0, R5, UR8, 0x3 ;  /* 0x00000008050e7c11 */ /* 0x001fe4000f8018ff */
[----:B------:R-:W-:Y:S02]  /*0540*/  LEA R16, P1, R3, UR8, 0x3 ;  /* 0x0000000803107c11 */ /* 0x000fe4000f8218ff */
[----:B------:R-:W-:Y:S02]  /*0550*/  LEA.HI.X R15, R5, UR9, R2, 0x3, P0 ;  /* 0x00000009050f7c11 */ /* 0x000fe400080f1c02 */
[----:B------:R-:W-:-:S04]  /*0560*/  LEA.HI.X R17, R3, UR9, R0, 0x3, P1 ;  /* 0x0000000903117c11 */ /* 0x000fc800088f1c00 */
[----:B------:R-:W2:Y:S04]  /*0570*/  LDG.E.64 R14, desc[UR4][R14.64] ;  /* 0x000000040e0e7981 */ /* 0x000ea8000c1e1b00 */
[----:B------:R-:W2:Y:S02]  /*0580*/  LDG.E.64 R16, desc[UR4][R16.64] ;  /* 0x0000000410107981 */ /* 0x000ea4000c1e1b00 */
[----:B--2---:R-:W-:-:S14]  /*0590*/  DSETP.GEU.AND P0, PT, R14, R16, PT ;  /* 0x000000100e00722a */ /* 0x004fdc0003f0e000 */
[----:B------:R-:W-:Y:S05]  /*05a0*/  @P0 BREAK.RELIABLE B2 ;  /* 0x0000000000020942 */ /* 0x000fea0003800100 */
[----:B------:R-:W-:Y:S05]  /*05b0*/  @P0 BRA `(.L_x_4) ;  /* 0x0000000000140947 */ /* 0x000fea0003800000 */
.L_x_7:
[----:B------:R-:W-:Y:S05]  /*05c0*/  BSYNC.RELIABLE B2 ;  /* 0x0000000000027941 */ /* 0x000fea0003800100 */
.L_x_5:
[----:B-----5:R0:W-:Y:S01]  /*05d0*/  STG.E.64 desc[UR4][R12.64], R14 ;  /* 0x0000000e0c007986 */ /* 0x0201e2000c101b04 */
[----:B------:R-:W-:-:S05]  /*05e0*/  IADD3 R5, P0, PT, R5, 0x1, RZ ;  /* 0x0000000105057810 */ /* 0x000fca0007f1e0ff */
[----:B------:R-:W-:Y:S01]  /*05f0*/  IMAD.X R2, RZ, RZ, R2, P0 ;  /* 0x000000ffff027224 */ /* 0x000fe200000e0602 */
[----:B------:R-:W-:Y:S07]  /*0600*/  BRA `(.L_x_8) ;  /* 0x00000000000c7947 */ /* 0x000fee0003800000 */
.L_x_4:
[----:B-----5:R1:W-:Y:S01]  /*0610*/  STG.E.64 desc[UR4][R12.64], R16 ;  /* 0x000000100c007986 */ /* 0x0203e2000c101b04 */
[----:B------:R-:W-:-:S05]  /*0620*/  IADD3 R3, P0, PT, R3, 0x1, RZ ;  /* 0x0000000103037810 */ /* 0x000fca0007f1e0ff */
[----:B------:R-:W-:-:S08]  /*0630*/  IMAD.X R0, RZ, RZ, R0, P0 ;  /* 0x000000ffff007224 */ /* 0x000fd000000e0600 */
.L_x_8:
[----:B------:R-:W-:Y:S05]  /*0640*/  BSYNC.RECONVERGENT B1 ;  /* 0x0000000000017941 */ /* 0x000fea0003800200 */
.L_x_2:
[----:B------:R-:W-:Y:S02]  /*0650*/  IADD3 R19, P0, PT, R19, 0x1, RZ ;  /* 0x0000000113137810 */ /* 0x000fe40007f1e0ff */
[----:B01----:R-:W-:-:S03]  /*0660*/  IADD3 R12, P1, PT, R12, 0x8, RZ ;  /* 0x000000080c0c7810 */ /* 0x003fc60007f3e0ff */
[----:B------:R-:W-:Y:S01]  /*0670*/  IMAD.X R10, RZ, RZ, R10, P0 ;  /* 0x000000ffff0a7224 */ /* 0x000fe200000e060a */
[----:B------:R-:W-:Y:S01]  /*0680*/  ISETP.GE.U32.AND P0, PT, R19, R6, PT ;  /* 0x000000061300720c */ /* 0x000fe20003f06070 */
[----:B------:R-:W-:-:S03]  /*0690*/  IMAD.X R13, RZ, RZ, R13, P1 ;  /* 0x000000ffff0d7224 */ /* 0x000fc600008e060d */
[----:B------:R-:W-:-:S13]  /*06a0*/  ISETP.GE.AND.EX P0, PT, R10, R9, PT, P0 ;  /* 0x000000090a00720c */ /* 0x000fda0003f06300 */
[----:B------:R-:W-:Y:S05]  /*06b0*/  @!P0 BRA `(.L_x_9) ;  /* 0xfffffffc005c8947 */ /* 0x000fea000383ffff */
.L_x_1:
[----:B0-----:R-:W-:Y:S05]  /*06c0*/  BSYNC.RECONVERGENT B0 ;  /* 0x0000000000007941 */ /* 0x001fea0003800200 */
.L_x_0:
[----:B------:R-:W0:Y:S01]  /*06d0*/  LDCU.64 UR6, c[0x0][0x3a0] ;  /* 0x00007400ff0677ac */ /* 0x000e220008000a00 */
[----:B------:R-:W-:Y:S01]  /*06e0*/  IADD3 R20, P0, PT, R20, 0x1, RZ ;  /* 0x0000000114147810 */ /* 0x000fe20007f1e0ff */
[----:B------:R-:W-:Y:S01]  /*06f0*/  IMAD.MOV.U32 R19, RZ, RZ, R11 ;  /* 0x000000ffff137224 */ /* 0x000fe200078e000b */
[----:B------:R-:W1:Y:S01]  /*0700*/  LDCU.64 UR10, c[0x0][0x390] ;  /* 0x00007200ff0a77ac */ /* 0x000e620008000a00 */
[----:B------:R-:W-:Y:S02]  /*0710*/  IMAD.MOV.U32 R10, RZ, RZ, R8 ;  /* 0x000000ffff0a7224 */ /* 0x000fe400078e0008 */
[----:B------:R-:W-:Y:S01]  /*0720*/  IMAD.X R18, RZ, RZ, R18, P0 ;  /* 0x000000ffff127224 */ /* 0x000fe200000e0612 */
[----:B0-----:R-:W-:Y:S02]  /*0730*/  ISETP.GE.U32.AND P1, PT, R20, UR6, PT ;  /* 0x0000000614007c0c */ /* 0x001fe4000bf26070 */
[----:B-1----:R-:W-:Y:S02]  /*0740*/  ISETP.GE.U32.AND P0, PT, R11, UR10, PT ;  /* 0x0000000a0b007c0c */ /* 0x002fe4000bf06070 */
[----:B------:R-:W-:-:S02]  /*0750*/  ISETP.GE.AND.EX P1, PT, R18, UR7, PT, P1 ;  /* 0x0000000712007c0c */ /* 0x000fc4000bf26310 */
[----:B------:R-:W-:-:S13]  /*0760*/  ISETP.GE.AND.EX P0, PT, R8, UR11, PT, P0 ;  /* 0x0000000b08007c0c */ /* 0x000fda000bf06300 */
[----:B------:R-:W-:Y:S05]  /*0770*/  @!P1 BRA !P0, `(.L_x_10) ;  /* 0xfffffff800c09947 */ /* 0x000fea000403ffff */
[----:B------:R-:W-:Y:S05]  /*0780*/  EXIT ;  /* 0x000000000000794d */ /* 0x000fea0003800000 */
.L_x_11:
[----:B------:R-:W-:-:S00]  /*0790*/  BRA `(.L_x_11) ;  /* 0xfffffffc00fc7947 */ /* 0x000fc0000383ffff */
[----:B------:R-:W-:-:S00]  /*07a0*/  NOP ;  /* 0x0000000000007918 */ /* 0x000fc00000000000 */
        /* <DEDUP_REMOVED lines=13> */
.L_x_12:


//--------------------- .nv.shared.reserved.0     --------------------------
	.section	.nv.shared.reserved.0,"aw",@nobits
	.weak		__nv_reservedSMEM_offset_0_alias
	.size		__nv_reservedSMEM_offset_0_alias, 0, 64
	.other		__nv_reservedSMEM_offset_0_alias,@"STO_CUDA_RESERVED_SHARED STV_DEFAULT"
__nv_reservedSMEM_offset_0_alias:
	.zero		0
	.zero		64


//--------------------- .nv.constant0._Z13gpu_mergesortPdS_lllP4dim3S1_ --------------------------
	.section	.nv.constant0._Z13gpu_mergesortPdS_lllP4dim3S1_,"a",@progbits
	.sectionflags	@""
	.align	4
.nv.constant0._Z13gpu_mergesortPdS_lllP4dim3S1_:
	.zero		952


//--------------------- SYMBOLS --------------------------

	.type		.nv.reservedSmem.offset0,@object
	.size		.nv.reservedSmem.offset0,0x4
